	.headerflags	@"EF_CUDA_TEXMODE_UNIFIED EF_CUDA_64BIT_ADDRESS EF_CUDA_ACCELERATORS EF_CUDA_SM90 EF_CUDA_VIRTUAL_SM(EF_CUDA_SM90)"
	.elftype	@"ET_EXEC"


//--------------------- .nv.info                  --------------------------
	.section	.nv.info,"",@"SHT_CUDA_INFO"
	.align	4


	//----- nvinfo : EIATTR_REGCOUNT
	.align		4
        /*0000*/ 	.byte	0x04, 0x2f
        /*0002*/ 	.short	(.L_1 - .L_0)
	.align		4
.L_0:
        /*0004*/ 	.word	index@(triton_poi_fused_hardtanh_backward_mul_sigmoid_48)
        /*0008*/ 	.word	0x0000000e


	//----- nvinfo : EIATTR_MIN_STACK_SIZE
	.align		4
.L_1:
        /*000c*/ 	.byte	0x04, 0x12
        /*000e*/ 	.short	(.L_3 - .L_2)
	.align		4
.L_2:
        /*0010*/ 	.word	index@(triton_poi_fused_hardtanh_backward_mul_sigmoid_48)
        /*0014*/ 	.word	0x00000000


	//----- nvinfo : EIATTR_FRAME_SIZE
	.align		4
.L_3:
        /*0018*/ 	.byte	0x04, 0x11
        /*001a*/ 	.short	(.L_5 - .L_4)
	.align		4
.L_4:
        /*001c*/ 	.word	index@(triton_poi_fused_hardtanh_backward_mul_sigmoid_48)
        /*0020*/ 	.word	0x00000000


	//----- nvinfo : EIATTR_MIN_STACK_SIZE
	.align		4
.L_5:
        /*0024*/ 	.byte	0x04, 0x12
        /*0026*/ 	.short	(.L_7 - .L_6)
	.align		4
.L_6:
        /*0028*/ 	.word	index@(triton_poi_fused_hardtanh_backward_mul_sigmoid_48)
        /*002c*/ 	.word	0x00000000
.L_7:


//--------------------- .nv.info.triton_poi_fused_hardtanh_backward_mul_sigmoid_48 --------------------------
	.section	.nv.info.triton_poi_fused_hardtanh_backward_mul_sigmoid_48,"",@"SHT_CUDA_INFO"
	.sectionflags	@""
	.align	4


	//----- nvinfo : EIATTR_CUDA_API_VERSION
	.align		4
        /*0000*/ 	.byte	0x04, 0x37
        /*0002*/ 	.short	(.L_9 - .L_8)
.L_8:
        /*0004*/ 	.word	0x0000007c


	//----- nvinfo : EIATTR_KPARAM_INFO
	.align		4
.L_9:
        /*0008*/ 	.byte	0x04, 0x17
        /*000a*/ 	.short	(.L_11 - .L_10)
.L_10:
        /*000c*/ 	.word	0x00000000
        /*0010*/ 	.short	0x0003
        /*0012*/ 	.short	0x0018
        /*0014*/ 	.byte	0x00, 0xf0, 0x11, 0x00


	//----- nvinfo : EIATTR_KPARAM_INFO
	.align		4
.L_11:
        /*0018*/ 	.byte	0x04, 0x17
        /*001a*/ 	.short	(.L_13 - .L_12)
.L_12:
        /*001c*/ 	.word	0x00000000
        /*0020*/ 	.short	0x0002
        /*0022*/ 	.short	0x0010
        /*0024*/ 	.byte	0x00, 0xf4, 0x21, 0x00


	//----- nvinfo : EIATTR_KPARAM_INFO
	.align		4
.L_13:
        /*0028*/ 	.byte	0x04, 0x17
        /*002a*/ 	.short	(.L_15 - .L_14)
.L_14:
        /*002c*/ 	.word	0x00000000
        /*0030*/ 	.short	0x0001
        /*0032*/ 	.short	0x0008
        /*0034*/ 	.byte	0x00, 0xf4, 0x21, 0x00


	//----- nvinfo : EIATTR_KPARAM_INFO
	.align		4
.L_15:
        /*0038*/ 	.byte	0x04, 0x17
        /*003a*/ 	.short	(.L_17 - .L_16)
.L_16:
        /*003c*/ 	.word	0x00000000
        /*0040*/ 	.short	0x0000
        /*0042*/ 	.short	0x0000
        /*0044*/ 	.byte	0x00, 0xf4, 0x21, 0x00


	//----- nvinfo : EIATTR_SPARSE_MMA_MASK
	.align		4
.L_17:
        /*0048*/ 	.byte	0x03, 0x50
        /*004a*/ 	.short	0x0000


	//----- nvinfo : EIATTR_MAXREG_COUNT
	.align		4
        /*004c*/ 	.byte	0x03, 0x1b
        /*004e*/ 	.short	0x00ff


	//----- nvinfo : EIATTR_EXIT_INSTR_OFFSETS
	.align		4
        /*0050*/ 	.byte	0x04, 0x1c
        /*0052*/ 	.short	(.L_19 - .L_18)


	//   ....[0]....
.L_18:
        /*0054*/ 	.word	0x000003c0


	//   ....[1]....
        /*0058*/ 	.word	0x000003e0


	//----- nvinfo : EIATTR_REQNTID
	.align		4
.L_19:
        /*005c*/ 	.byte	0x04, 0x10
        /*005e*/ 	.short	(.L_21 - .L_20)
.L_20:
        /*0060*/ 	.word	0x00000080
        /*0064*/ 	.word	0x00000001
        /*0068*/ 	.word	0x00000001


	//----- nvinfo : EIATTR_CBANK_PARAM_SIZE
	.align		4
.L_21:
        /*006c*/ 	.byte	0x03, 0x19
        /*006e*/ 	.short	0x001c


	//----- nvinfo : EIATTR_PARAM_CBANK
	.align		4
        /*0070*/ 	.byte	0x04, 0x0a
        /*0072*/ 	.short	(.L_23 - .L_22)
	.align		4
.L_22:
        /*0074*/ 	.word	index@(.nv.constant0.triton_poi_fused_hardtanh_backward_mul_sigmoid_48)
        /*0078*/ 	.short	0x0210
        /*007a*/ 	.short	0x001c


	//----- nvinfo : EIATTR_SW_WAR
	.align		4
.L_23:
        /*007c*/ 	.byte	0x04, 0x36
        /*007e*/ 	.short	(.L_25 - .L_24)
.L_24:
        /*0080*/ 	.word	0x00000008
.L_25:


//--------------------- .nv.callgraph             --------------------------
	.section	.nv.callgraph,"",@"SHT_CUDA_CALLGRAPH"
	.align	4
	.sectionentsize	8
	.align		4
        /*0000*/ 	.word	0x00000000
	.align		4
        /*0004*/ 	.word	0xffffffff
	.align		4
        /*0008*/ 	.word	0x00000000
	.align		4
        /*000c*/ 	.word	0xfffffffe
	.align		4
        /*0010*/ 	.word	0x00000000
	.align		4
        /*0014*/ 	.word	0xfffffffd
	.align		4
        /*0018*/ 	.word	0x00000000
	.align		4
        /*001c*/ 	.word	0xfffffffc


//--------------------- .text.triton_poi_fused_hardtanh_backward_mul_sigmoid_48 --------------------------
	.section	.text.triton_poi_fused_hardtanh_backward_mul_sigmoid_48,"ax",@progbits
	.align	128
        .global         triton_poi_fused_hardtanh_backward_mul_sigmoid_48
        .type           triton_poi_fused_hardtanh_backward_mul_sigmoid_48,@function
        .size           triton_poi_fused_hardtanh_backward_mul_sigmoid_48,(.L_x_1 - triton_poi_fused_hardtanh_backward_mul_sigmoid_48)
        .other          triton_poi_fused_hardtanh_backward_mul_sigmoid_48,@"STO_CUDA_ENTRY STV_DEFAULT"
triton_poi_fused_hardtanh_backward_mul_sigmoid_48:
.text.triton_poi_fused_hardtanh_backward_mul_sigmoid_48:
[----:B------:R-:W0:Y:S02]  /*0000*/  LDC R1, c[0x0][0x28] ;  /* 0x00000a00ff017b82 */ /* 0x000e240000000800 */
[----:B------:R-:W1:Y:S01]  /*0010*/  S2R R0, SR_TID.X ;  /* 0x0000000000007919 */ /* 0x000e620000002100 */
[----:B------:R-:W-:Y:S01]  /*0020*/  IMAD.MOV.U32 R2, RZ, RZ, RZ ;  /* 0x000000ffff027224 */ /* 0x000fe200078e00ff */
[----:B------:R-:W2:Y:S01]  /*0030*/  LDC.64 R8, c[0x0][0x218] ;  /* 0x00008600ff087b82 */ /* 0x000ea20000000a00 */
[----:B------:R-:W-:Y:S01]  /*0040*/  CS2R R10, SRZ ;  /* 0x00000000000a7805 */ /* 0x000fe2000001ff00 */
[----:B------:R-:W3:Y:S01]  /*0050*/  S2R R3, SR_CTAID.X ;  /* 0x0000000000037919 */ /* 0x000ee20000002500 */
[----:B------:R-:W-:Y:S01]  /*0060*/  ULDC.64 UR4, c[0x0][0x208] ;  /* 0x0000820000047ab9 */ /* 0x000fe20000000a00 */
[----:B------:R-:W-:-:S04]  /*0070*/  ULDC.64 UR6, c[0x0][0x220] ;  /* 0x0000880000067ab9 */ /* 0x000fc80000000a00 */
[----:B------:R-:W4:Y:S01]  /*0080*/  LDC.64 R6, c[0x0][0x210] ;  /* 0x00008400ff067b82 */ /* 0x000f220000000a00 */
[----:B-1----:R-:W-:-:S04]  /*0090*/  SHF.L.U32 R0, R0, 0x1, RZ ;  /* 0x0000000100007819 */ /* 0x002fc800000006ff */
[----:B------:R-:W-:-:S04]  /*00a0*/  LOP3.LUT R0, R0, 0xfe, RZ, 0xc0, !PT ;  /* 0x000000fe00007812 */ /* 0x000fc800078ec0ff */
[----:B---3--:R-:W-:-:S04]  /*00b0*/  LEA R3, R3, R0, 0x8 ;  /* 0x0000000003037211 */ /* 0x008fc800078e40ff */
[C---:B------:R-:W-:Y:S01]  /*00c0*/  ISETP.GE.AND P2, PT, R3.reuse, 0x7e00, PT ;  /* 0x00007e000300780c */ /* 0x040fe20003f46270 */
[----:B------:R-:W-:-:S05]  /*00d0*/  IMAD.HI R0, R3, -0x7df7df7d, R2 ;  /* 0x8208208303007827 */ /* 0x000fca00078e0202 */
[----:B------:R-:W-:-:S04]  /*00e0*/  SHF.R.U32.HI R5, RZ, 0x1f, R0 ;  /* 0x0000001fff057819 */ /* 0x000fc80000011600 */
[CC--:B------:R-:W-:Y:S02]  /*00f0*/  LEA.HI.SX32 R2, R0.reuse, R5.reuse, 0x18 ;  /* 0x0000000500027211 */ /* 0x0c0fe400078fc2ff */
[----:B------:R-:W-:-:S03]  /*0100*/  LEA.HI.SX32 R5, R0, R5, 0x14 ;  /* 0x0000000500057211 */ /* 0x000fc600078fa2ff */
[----:B------:R-:W-:-:S04]  /*0110*/  IMAD R2, R2, -0x1f8, R3 ;  /* 0xfffffe0802027824 */ /* 0x000fc800078e0203 */
[----:B------:R-:W-:-:S04]  /*0120*/  IMAD R5, R5, 0x1f8, R2 ;  /* 0x000001f805057824 */ /* 0x000fc800078e0202 */
[----:B--2---:R-:W-:-:S05]  /*0130*/  IMAD.WIDE R8, R5, 0x4, R8 ;  /* 0x0000000405087825 */ /* 0x004fca00078e0208 */
[----:B------:R1:W2:Y:S01]  /*0140*/  @!P2 LDG.E.EL.64 R10, desc[UR4][R8.64] ;  /* 0x00000004080aa981 */ /* 0x0002a2000c2e1b00 */
[----:B------:R-:W-:Y:S01]  /*0150*/  CS2R R4, SRZ ;  /* 0x0000000000047805 */ /* 0x000fe2000001ff00 */
[----:B----4-:R-:W-:-:S05]  /*0160*/  IMAD.WIDE R6, R3, 0x4, R6 ;  /* 0x0000000403067825 */ /* 0x010fca00078e0206 */
[----:B------:R3:W4:Y:S01]  /*0170*/  @!P2 LDG.E.64 R4, desc[UR4][R6.64] ;  /* 0x000000040604a981 */ /* 0x000722000c1e1b00 */
[----:B-1----:R-:W-:Y:S01]  /*0180*/  HFMA2.MMA R9, -RZ, RZ, 1.625, 0 ;  /* 0x3e800000ff097435 */ /* 0x002fe200000001ff */
[----:B--2---:R-:W-:Y:S01]  /*0190*/  FADD R10, RZ, -R10 ;  /* 0x8000000aff0a7221 */ /* 0x004fe20000000000 */
[----:B------:R-:W-:-:S03]  /*01a0*/  FADD R11, RZ, -R11 ;  /* 0x8000000bff0b7221 */ /* 0x000fc60000000000 */
[----:B------:R-:W-:Y:S01]  /*01b0*/  FMUL R10, R10, 1.4426950216293334961 ;  /* 0x3fb8aa3b0a0a7820 */ /* 0x000fe20000400000 */
[----:B------:R-:W-:-:S04]  /*01c0*/  FMUL R11, R11, 1.4426950216293334961 ;  /* 0x3fb8aa3b0b0b7820 */ /* 0x000fc80000400000 */
[----:B------:R-:W-:Y:S02]  /*01d0*/  FSETP.GEU.AND P0, PT, R10, -126, PT ;  /* 0xc2fc00000a00780b */ /* 0x000fe40003f0e000 */
[----:B------:R-:W-:-:S11]  /*01e0*/  FSETP.GEU.AND P1, PT, R11, -126, PT ;  /* 0xc2fc00000b00780b */ /* 0x000fd60003f2e000 */
[----:B------:R-:W-:Y:S02]  /*01f0*/  @!P0 FMUL R10, R10, 0.5 ;  /* 0x3f0000000a0a8820 */ /* 0x000fe40000400000 */
[----:B------:R-:W-:Y:S02]  /*0200*/  @!P1 FMUL R11, R11, 0.5 ;  /* 0x3f0000000b0b9820 */ /* 0x000fe40000400000 */
[----:B------:R-:W1:Y:S08]  /*0210*/  MUFU.EX2 R0, R10 ;  /* 0x0000000a00007308 */ /* 0x000e700000000800 */
[----:B------:R-:W2:Y:S01]  /*0220*/  MUFU.EX2 R2, R11 ;  /* 0x0000000b00027308 */ /* 0x000ea20000000800 */
[----:B-1----:R-:W-:-:S04]  /*0230*/  @!P0 FMUL R0, R0, R0 ;  /* 0x0000000000008220 */ /* 0x002fc80000400000 */
[----:B------:R-:W-:Y:S01]  /*0240*/  FADD R0, R0, 1 ;  /* 0x3f80000000007421 */ /* 0x000fe20000000000 */
[----:B--2---:R-:W-:-:S04]  /*0250*/  @!P1 FMUL R2, R2, R2 ;  /* 0x0000000202029220 */ /* 0x004fc80000400000 */
[----:B------:R-:W-:Y:S01]  /*0260*/  FSETP.GT.AND P0, PT, R0, 8.50705917302346158658e+37, PT ;  /* 0x7e8000000000780b */ /* 0x000fe20003f04000 */
[----:B------:R-:W-:-:S03]  /*0270*/  FADD R2, R2, 1 ;  /* 0x3f80000002027421 */ /* 0x000fc60000000000 */
[----:B---3--:R-:W-:Y:S02]  /*0280*/  FSEL R7, R9, 1, P0 ;  /* 0x3f80000009077808 */ /* 0x008fe40000000000 */
[----:B------:R-:W-:-:S04]  /*0290*/  FSETP.GT.AND P1, PT, R2, 8.50705917302346158658e+37, PT ;  /* 0x7e8000000200780b */ /* 0x000fc80003f24000 */
[----:B------:R-:W-:-:S03]  /*02a0*/  FSEL R9, R9, 1, P1 ;  /* 0x3f80000009097808 */ /* 0x000fc60000800000 */
[----:B------:R-:W-:-:S06]  /*02b0*/  @P0 FMUL R0, R0, 0.25 ;  /* 0x3e80000000000820 */ /* 0x000fcc0000400000 */
[----:B------:R-:W1:Y:S01]  /*02c0*/  MUFU.RCP R0, R0 ;  /* 0x0000000000007308 */ /* 0x000e620000001000 */
[----:B------:R-:W-:-:S07]  /*02d0*/  @P1 FMUL R2, R2, 0.25 ;  /* 0x3e80000002021820 */ /* 0x000fce0000400000 */
[----:B------:R-:W2:Y:S01]  /*02e0*/  MUFU.RCP R2, R2 ;  /* 0x0000000200027308 */ /* 0x000ea20000001000 */
[----:B-1----:R-:W-:-:S04]  /*02f0*/  FMUL R7, R0, R7 ;  /* 0x0000000700077220 */ /* 0x002fc80000400000 */
[----:B----4-:R-:W-:Y:S01]  /*0300*/  FMUL R4, R7, R4 ;  /* 0x0000000407047220 */ /* 0x010fe20000400000 */
[----:B--2---:R-:W-:-:S04]  /*0310*/  FMUL R6, R2, R9 ;  /* 0x0000000902067220 */ /* 0x004fc80000400000 */
[----:B------:R-:W-:Y:S02]  /*0320*/  FSETP.GE.AND P0, PT, R4, 6, PT ;  /* 0x40c000000400780b */ /* 0x000fe40003f06000 */
[----:B------:R-:W-:Y:S01]  /*0330*/  IADD3 R2, P3, R3, UR6, RZ ;  /* 0x0000000603027c10 */ /* 0x000fe2000ff7e0ff */
[----:B------:R-:W-:Y:S01]  /*0340*/  FMUL R5, R6, R5 ;  /* 0x0000000506057220 */ /* 0x000fe20000400000 */
[----:B------:R-:W-:Y:S02]  /*0350*/  FSETP.LE.OR P0, PT, R4, RZ, P0 ;  /* 0x000000ff0400720b */ /* 0x000fe40000703400 */
[----:B------:R-:W-:Y:S02]  /*0360*/  LEA.HI.X.SX32 R3, R3, UR7, 0x1, P3 ;  /* 0x0000000703037c11 */ /* 0x000fe400098f0eff */
[----:B------:R-:W-:Y:S02]  /*0370*/  FSETP.GE.AND P1, PT, R5, 6, PT ;  /* 0x40c000000500780b */ /* 0x000fe40003f26000 */
[----:B------:R-:W-:-:S02]  /*0380*/  SEL R0, RZ, 0x1, !P0 ;  /* 0x00000001ff007807 */ /* 0x000fc40004000000 */
[----:B------:R-:W-:-:S04]  /*0390*/  FSETP.LE.OR P1, PT, R5, RZ, P1 ;  /* 0x000000ff0500720b */ /* 0x000fc80000f23400 */
[----:B------:R-:W-:-:S05]  /*03a0*/  SEL R5, RZ, 0x100, !P1 ;  /* 0x00000100ff057807 */ /* 0x000fca0004800000 */
[----:B------:R-:W-:Y:S01]  /*03b0*/  IMAD.IADD R5, R0, 0x1, R5 ;  /* 0x0000000100057824 */ /* 0x000fe200078e0205 */
[----:B------:R-:W-:Y:S06]  /*03c0*/  @P2 EXIT ;  /* 0x000000000000294d */ /* 0x000fec0003800000 */
[----:B------:R-:W-:Y:S01]  /*03d0*/  STG.E.U16 desc[UR4][R2.64], R5 ;  /* 0x0000000502007986 */ /* 0x000fe2000c101504 */
[----:B------:R-:W-:Y:S05]  /*03e0*/  EXIT ;  /* 0x000000000000794d */ /* 0x000fea0003800000 */
.L_x_0:
[----:B------:R-:W-:-:S00]  /*03f0*/  BRA `(.L_x_0) ;  /* 0xfffffffc00fc7947 */ /* 0x000fc0000383ffff */
[----:B------:R-:W-:-:S00]  /*0400*/  NOP ;  /* 0x0000000000007918 */ /* 0x000fc00000000000 */
[----:B------:R-:W-:-:S00]  /*0410*/  NOP ;  /* 0x0000000000007918 */ /* 0x000fc00000000000 */
[----:B------:R-:W-:-:S00]  /*0420*/  NOP ;  /* 0x0000000000007918 */ /* 0x000fc00000000000 */
[----:B------:R-:W-:-:S00]  /*0430*/  NOP ;  /* 0x0000000000007918 */ /* 0x000fc00000000000 */
[----:B------:R-:W-:-:S00]  /*0440*/  NOP ;  /* 0x0000000000007918 */ /* 0x000fc00000000000 */
[----:B------:R-:W-:-:S00]  /*0450*/  NOP ;  /* 0x0000000000007918 */ /* 0x000fc00000000000 */
[----:B------:R-:W-:-:S00]  /*0460*/  NOP ;  /* 0x0000000000007918 */ /* 0x000fc00000000000 */
[----:B------:R-:W-:-:S00]  /*0470*/  NOP ;  /* 0x0000000000007918 */ /* 0x000fc00000000000 */
.L_x_1:


//--------------------- .nv.constant0.triton_poi_fused_hardtanh_backward_mul_sigmoid_48 --------------------------
	.section	.nv.constant0.triton_poi_fused_hardtanh_backward_mul_sigmoid_48,"a",@progbits
	.sectionflags	@""
	.align	4
.nv.constant0.triton_poi_fused_hardtanh_backward_mul_sigmoid_48:
	.zero		556
